//
// Generated by NVIDIA NVVM Compiler
//
// Compiler Build ID: CL-36424714
// Cuda compilation tools, release 13.0, V13.0.88
// Based on NVVM 20.0.0
//

.version 9.0
.target sm_100
.address_size 64

	// .globl	_Z17p2p_access_kernelPKfPfm

.visible .entry _Z17p2p_access_kernelPKfPfm(
	.param .u64 .ptr .align 1 _Z17p2p_access_kernelPKfPfm_param_0,
	.param .u64 .ptr .align 1 _Z17p2p_access_kernelPKfPfm_param_1,
	.param .u64 _Z17p2p_access_kernelPKfPfm_param_2
)
{
	.reg .pred 	%p<2>;
	.reg .b32 	%r<5>;
	.reg .b32 	%f<3>;
	.reg .b64 	%rd<10>;

	ld.param.u64 	%rd2, [_Z17p2p_access_kernelPKfPfm_param_0];
	ld.param.u64 	%rd3, [_Z17p2p_access_kernelPKfPfm_param_1];
	ld.param.u64 	%rd4, [_Z17p2p_access_kernelPKfPfm_param_2];
	mov.u32 	%r1, %ctaid.x;
	mov.u32 	%r2, %ntid.x;
	mov.u32 	%r3, %tid.x;
	mad.lo.s32 	%r4, %r1, %r2, %r3;
	cvt.u64.u32 	%rd1, %r4;
	setp.le.u64 	%p1, %rd4, %rd1;
	@%p1 bra 	$L__BB0_2;
	cvta.to.global.u64 	%rd5, %rd2;
	cvta.to.global.u64 	%rd6, %rd3;
	shl.b64 	%rd7, %rd1, 2;
	add.s64 	%rd8, %rd5, %rd7;
	ld.global.f32 	%f1, [%rd8];
	add.f32 	%f2, %f1, %f1;
	add.s64 	%rd9, %rd6, %rd7;
	st.global.f32 	[%rd9], %f2;
$L__BB0_2:
	ret;

}


// ===== COMPILED SASS (sm_100) =====

	.target	sm_100

	.elftype	@"ET_EXEC"


//--------------------- .note.nv.tkinfo           --------------------------
	.section	.note.nv.tkinfo,"",@"SHT_NOTE"
	.sectionflags	@"SHF_NOTE_NV_TKINFO"
	.tkinfo
        /*0018*/ 	.word	0x00000002
        /*0030*/ 	.string	""
        /*0030*/ 	.string	"ptxas"
        /*0030*/ 	.string	"Cuda compilation tools, release 13.0, V13.0.88"
        /*0030*/ 	.string	"Build cuda_13.0.r13.0/compiler.36424714_0"
        /*0030*/ 	.string	"-arch sm_100 -m 64 "



//--------------------- .note.nv.cuinfo           --------------------------
	.section	.note.nv.cuinfo,"",@"SHT_NOTE"
	.sectionflags	@"SHF_NOTE_NV_CUINFO"
        /*0018*/ 	.short	0x0002
        /*001a*/ 	.short	0x0064
        /*001c*/ 	.short	0x0082
	.zero		2


//--------------------- .nv.info                  --------------------------
	.section	.nv.info,"",@"SHT_CUDA_INFO"
	.align	4


	//----- nvinfo : EIATTR_REGCOUNT
	.align		4
        /*0000*/ 	.byte	0x04, 0x2f
        /*0002*/ 	.short	(.L_1 - .L_0)
	.align		4
.L_0:
        /*0004*/ 	.word	index@(_Z17p2p_access_kernelPKfPfm)
        /*0008*/ 	.word	0x0000000a


	//----- nvinfo : EIATTR_FRAME_SIZE
	.align		4
.L_1:
        /*000c*/ 	.byte	0x04, 0x11
        /*000e*/ 	.short	(.L_3 - .L_2)
	.align		4
.L_2:
        /*0010*/ 	.word	index@(_Z17p2p_access_kernelPKfPfm)
        /*0014*/ 	.word	0x00000000


	//----- nvinfo : EIATTR_MIN_STACK_SIZE
	.align		4
.L_3:
        /*0018*/ 	.byte	0x04, 0x12
        /*001a*/ 	.short	(.L_5 - .L_4)
	.align		4
.L_4:
        /*001c*/ 	.word	index@(_Z17p2p_access_kernelPKfPfm)
        /*0020*/ 	.word	0x00000000
.L_5:


//--------------------- .nv.compat                --------------------------
	.section	.nv.compat,"",@"SHT_CUDA_COMPAT_INFO"
	.align	4
        /*0000*/ 	.byte	0x02, 0x09, 0x00, 0x00, 0x02, 0x02, 0x01, 0x00, 0x02, 0x05, 0x05, 0x00, 0x03, 0x07, 0x01, 0x01
        /*0010*/ 	.byte	0x02, 0x03, 0x00, 0x00, 0x02, 0x06, 0x01, 0x00, 0x04, 0x0b, 0x08, 0x00, 0x09, 0x00, 0x00, 0x00
        /*0020*/ 	.byte	0x00, 0x00, 0x00, 0x00


//--------------------- .nv.info._Z17p2p_access_kernelPKfPfm --------------------------
	.section	.nv.info._Z17p2p_access_kernelPKfPfm,"",@"SHT_CUDA_INFO"
	.sectionflags	@""
	.align	4


	//----- nvinfo : EIATTR_CUDA_API_VERSION
	.align		4
        /*0000*/ 	.byte	0x04, 0x37
        /*0002*/ 	.short	(.L_7 - .L_6)
.L_6:
        /*0004*/ 	.word	0x00000082


	//----- nvinfo : EIATTR_KPARAM_INFO
	.align		4
.L_7:
        /*0008*/ 	.byte	0x04, 0x17
        /*000a*/ 	.short	(.L_9 - .L_8)
.L_8:
        /*000c*/ 	.word	0x00000000
        /*0010*/ 	.short	0x0002
        /*0012*/ 	.short	0x0010
        /*0014*/ 	.byte	0x00, 0xf0, 0x21, 0x00


	//----- nvinfo : EIATTR_KPARAM_INFO
	.align		4
.L_9:
        /*0018*/ 	.byte	0x04, 0x17
        /*001a*/ 	.short	(.L_11 - .L_10)
.L_10:
        /*001c*/ 	.word	0x00000000
        /*0020*/ 	.short	0x0001
        /*0022*/ 	.short	0x0008
        /*0024*/ 	.byte	0x00, 0xf5, 0x21, 0x00


	//----- nvinfo : EIATTR_KPARAM_INFO
	.align		4
.L_11:
        /*0028*/ 	.byte	0x04, 0x17
        /*002a*/ 	.short	(.L_13 - .L_12)
.L_12:
        /*002c*/ 	.word	0x00000000
        /*0030*/ 	.short	0x0000
        /*0032*/ 	.short	0x0000
        /*0034*/ 	.byte	0x00, 0xf5, 0x21, 0x00


	//----- nvinfo : EIATTR_SPARSE_MMA_MASK
	.align		4
.L_13:
        /*0038*/ 	.byte	0x03, 0x50
        /*003a*/ 	.short	0x0000


	//----- nvinfo : EIATTR_MAXREG_COUNT
	.align		4
        /*003c*/ 	.byte	0x03, 0x1b
        /*003e*/ 	.short	0x00ff


	//----- nvinfo : EIATTR_MERCURY_ISA_VERSION
	.align		4
        /*0040*/ 	.byte	0x03, 0x5f
        /*0042*/ 	.short	0x0101


	//----- nvinfo : EIATTR_VRC_CTA_INIT_COUNT
	.align		4
        /*0044*/ 	.byte	0x02, 0x4a
	.zero		1
	.zero		1


	//----- nvinfo : EIATTR_EXIT_INSTR_OFFSETS
	.align		4
        /*0048*/ 	.byte	0x04, 0x1c
        /*004a*/ 	.short	(.L_15 - .L_14)


	//   ....[0]....
.L_14:
        /*004c*/ 	.word	0x00000080


	//   ....[1]....
        /*0050*/ 	.word	0x00000140


	//----- nvinfo : EIATTR_CBANK_PARAM_SIZE
	.align		4
.L_15:
        /*0054*/ 	.byte	0x03, 0x19
        /*0056*/ 	.short	0x0018


	//----- nvinfo : EIATTR_PARAM_CBANK
	.align		4
        /*0058*/ 	.byte	0x04, 0x0a
        /*005a*/ 	.short	(.L_17 - .L_16)
	.align		4
.L_16:
        /*005c*/ 	.word	index@(.nv.constant0._Z17p2p_access_kernelPKfPfm)
        /*0060*/ 	.short	0x0380
        /*0062*/ 	.short	0x0018


	//----- nvinfo : EIATTR_SW_WAR
	.align		4
.L_17:
        /*0064*/ 	.byte	0x04, 0x36
        /*0066*/ 	.short	(.L_19 - .L_18)
.L_18:
        /*0068*/ 	.word	0x00000008
.L_19:


//--------------------- .nv.callgraph             --------------------------
	.section	.nv.callgraph,"",@"SHT_CUDA_CALLGRAPH"
	.align	4
	.sectionentsize	8
	.align		4
        /*0000*/ 	.word	0x00000000
	.align		4
        /*0004*/ 	.word	0xffffffff
	.align		4
        /*0008*/ 	.word	0x00000000
	.align		4
        /*000c*/ 	.word	0xfffffffe
	.align		4
        /*0010*/ 	.word	0x00000000
	.align		4
        /*0014*/ 	.word	0xfffffffd
	.align		4
        /*0018*/ 	.word	0x00000000
	.align		4
        /*001c*/ 	.word	0xfffffffc


//--------------------- .text._Z17p2p_access_kernelPKfPfm --------------------------
	.section	.text._Z17p2p_access_kernelPKfPfm,"ax",@progbits
	.align	128
        .global         _Z17p2p_access_kernelPKfPfm
        .type           _Z17p2p_access_kernelPKfPfm,@function
        .size           _Z17p2p_access_kernelPKfPfm,(.L_x_1 - _Z17p2p_access_kernelPKfPfm)
        .other          _Z17p2p_access_kernelPKfPfm,@"STO_CUDA_ENTRY STV_DEFAULT"
_Z17p2p_access_kernelPKfPfm:
.text._Z17p2p_access_kernelPKfPfm:
[----:B------:R-:W-:Y:S01]  /*0000*/  LDC R1, c[0x0][0x37c] ;  /* 0x0000df00ff017b82 */ /* 0x000fe20000000800 */
[----:B------:R-:W0:Y:S07]  /*0010*/  S2R R3, SR_TID.X ;  /* 0x0000000000037919 */ /* 0x000e2e0000002100 */
[----:B------:R-:W0:Y:S01]  /*0020*/  S2UR UR4, SR_CTAID.X ;  /* 0x00000000000479c3 */ /* 0x000e220000002500 */
[----:B------:R-:W1:Y:S07]  /*0030*/  LDCU.64 UR6, c[0x0][0x390] ;  /* 0x00007200ff0677ac */ /* 0x000e6e0008000a00 */
[----:B------:R-:W0:Y:S02]  /*0040*/  LDC R0, c[0x0][0x360] ;  /* 0x0000d800ff007b82 */ /* 0x000e240000000800 */
[----:B0-----:R-:W-:-:S05]  /*0050*/  IMAD R0, R0, UR4, R3 ;  /* 0x0000000400007c24 */ /* 0x001fca000f8e0203 */
[----:B-1----:R-:W-:-:S04]  /*0060*/  ISETP.GE.U32.AND P0, PT, R0, UR6, PT ;  /* 0x0000000600007c0c */ /* 0x002fc8000bf06070 */
[----:B------:R-:W-:-:S13]  /*0070*/  ISETP.GE.U32.AND.EX P0, PT, RZ, UR7, PT, P0 ;  /* 0x00000007ff007c0c */ /* 0x000fda000bf06100 */
[----:B------:R-:W-:Y:S05]  /*0080*/  @P0 EXIT ;  /* 0x000000000000094d */ /* 0x000fea0003800000 */
[----:B------:R-:W0:Y:S01]  /*0090*/  LDCU.128 UR8, c[0x0][0x380] ;  /* 0x00007000ff0877ac */ /* 0x000e220008000c00 */
[----:B------:R-:W-:Y:S01]  /*00a0*/  IMAD.SHL.U32 R4, R0, 0x4, RZ ;  /* 0x0000000400047824 */ /* 0x000fe200078e00ff */
[----:B------:R-:W-:Y:S01]  /*00b0*/  SHF.R.U32.HI R0, RZ, 0x1e, R0 ;  /* 0x0000001eff007819 */ /* 0x000fe20000011600 */
[----:B------:R-:W1:Y:S03]  /*00c0*/  LDCU.64 UR4, c[0x0][0x358] ;  /* 0x00006b00ff0477ac */ /* 0x000e660008000a00 */
[----:B0-----:R-:W-:-:S04]  /*00d0*/  IADD3 R2, P0, PT, R4, UR8, RZ ;  /* 0x0000000804027c10 */ /* 0x001fc8000ff1e0ff */
[----:B------:R-:W-:-:S05]  /*00e0*/  IADD3.X R3, PT, PT, R0, UR9, RZ, P0, !PT ;  /* 0x0000000900037c10 */ /* 0x000fca00087fe4ff */
[----:B-1----:R-:W2:Y:S01]  /*00f0*/  LDG.E R2, desc[UR4][R2.64] ;  /* 0x0000000402027981 */ /* 0x002ea2000c1e1900 */
[----:B------:R-:W-:-:S04]  /*0100*/  IADD3 R4, P0, PT, R4, UR10, RZ ;  /* 0x0000000a04047c10 */ /* 0x000fc8000ff1e0ff */
[----:B------:R-:W-:Y:S01]  /*0110*/  IADD3.X R5, PT, PT, R0, UR11, RZ, P0, !PT ;  /* 0x0000000b00057c10 */ /* 0x000fe200087fe4ff */
[----:B--2---:R-:W-:-:S05]  /*0120*/  FADD R7, R2, R2 ;  /* 0x0000000202077221 */ /* 0x004fca0000000000 */
[----:B------:R-:W-:Y:S01]  /*0130*/  STG.E desc[UR4][R4.64], R7 ;  /* 0x0000000704007986 */ /* 0x000fe2000c101904 */
[----:B------:R-:W-:Y:S05]  /*0140*/  EXIT ;  /* 0x000000000000794d */ /* 0x000fea0003800000 */
.L_x_0:
[----:B------:R-:W-:-:S00]  /*0150*/  BRA `(.L_x_0) ;  /* 0xfffffffc00fc7947 */ /* 0x000fc0000383ffff */
[----:B------:R-:W-:-:S00]  /*0160*/  NOP ;  /* 0x0000000000007918 */ /* 0x000fc00000000000 */
        /* <DEDUP_REMOVED lines=9> */
.L_x_1:


//--------------------- .nv.shared.reserved.0     --------------------------
	.section	.nv.shared.reserved.0,"aw",@nobits
	.weak		__nv_reservedSMEM_offset_0_alias
	.size		__nv_reservedSMEM_offset_0_alias, 0, 64
	.other		__nv_reservedSMEM_offset_0_alias,@"STO_CUDA_RESERVED_SHARED STV_DEFAULT"
__nv_reservedSMEM_offset_0_alias:
	.zero		0
	.zero		64


//--------------------- .nv.constant0._Z17p2p_access_kernelPKfPfm --------------------------
	.section	.nv.constant0._Z17p2p_access_kernelPKfPfm,"a",@progbits
	.sectionflags	@""
	.align	4
.nv.constant0._Z17p2p_access_kernelPKfPfm:
	.zero		920


//--------------------- SYMBOLS --------------------------

	.type		.nv.reservedSmem.offset0,@object
	.size		.nv.reservedSmem.offset0,0x4
